//
// Generated by NVIDIA NVVM Compiler
//
// Compiler Build ID: CL-36424714
// Cuda compilation tools, release 13.0, V13.0.88
// Based on NVVM 20.0.0
//

.version 9.0
.target sm_100
.address_size 64

	// .globl	activation

.visible .entry activation(
	.param .u64 .ptr .align 1 activation_param_0,
	.param .u64 .ptr .align 1 activation_param_1,
	.param .u64 .ptr .align 1 activation_param_2,
	.param .u64 .ptr .align 1 activation_param_3,
	.param .f32 activation_param_4
)
{
	.reg .pred 	%p<5>;
	.reg .b32 	%r<27>;
	.reg .b32 	%f<5>;
	.reg .b64 	%rd<24>;

	ld.param.u64 	%rd9, [activation_param_0];
	ld.param.u64 	%rd7, [activation_param_1];
	ld.param.u64 	%rd10, [activation_param_2];
	ld.param.u64 	%rd8, [activation_param_3];
	ld.param.f32 	%f4, [activation_param_4];
	cvta.to.global.u64 	%rd1, %rd9;
	cvta.to.global.u64 	%rd11, %rd10;
	ld.global.u64 	%rd12, [%rd11+16];
	ld.global.u64 	%rd13, [%rd11+24];
	cvt.u32.u64 	%r4, %rd12;
	cvt.u32.u64 	%r5, %rd13;
	mov.u32 	%r6, %tid.x;
	cvt.u64.u32 	%rd2, %r6;
	ld.global.u64 	%rd14, [%rd11+8];
	mov.u32 	%r1, %ctaid.x;
	mov.u32 	%r7, %ctaid.y;
	cvt.u64.u32 	%rd3, %r7;
	mov.u32 	%r2, %ctaid.z;
	mul.lo.s32 	%r8, %r5, %r4;
	cvt.u32.u64 	%r9, %rd2;
	cvt.u32.u64 	%r10, %rd14;
	mul.lo.s32 	%r11, %r10, %r9;
	mul.lo.s32 	%r12, %r11, %r8;
	cvt.u32.u64 	%r13, %rd3;
	mad.lo.s32 	%r14, %r5, %r13, %r12;
	mad.lo.s32 	%r3, %r1, %r8, %r14;
	ld.global.u64 	%rd15, [%rd1];
	setp.le.s64 	%p1, %rd15, %rd2;
	@%p1 bra 	$L__BB0_5;
	cvt.u64.u32 	%rd16, %r1;
	ld.global.u64 	%rd4, [%rd1+8];
	setp.le.s64 	%p2, %rd4, %rd16;
	@%p2 bra 	$L__BB0_5;
	ld.global.u64 	%rd5, [%rd1+16];
	setp.le.s64 	%p3, %rd5, %rd3;
	@%p3 bra 	$L__BB0_5;
	cvt.u64.u32 	%rd17, %r2;
	ld.global.u64 	%rd6, [%rd1+24];
	setp.le.s64 	%p4, %rd6, %rd17;
	@%p4 bra 	$L__BB0_5;
	cvt.u32.u64 	%r15, %rd5;
	cvt.u32.u64 	%r16, %rd6;
	mul.lo.s32 	%r17, %r16, %r15;
	cvt.u32.u64 	%r19, %rd4;
	mul.lo.s32 	%r20, %r19, %r9;
	mul.lo.s32 	%r21, %r20, %r17;
	mad.lo.s32 	%r23, %r16, %r13, %r21;
	mad.lo.s32 	%r24, %r1, %r17, %r23;
	add.s32 	%r25, %r24, %r2;
	cvta.to.global.u64 	%rd18, %rd7;
	mul.wide.s32 	%rd19, %r25, 4;
	add.s64 	%rd20, %rd18, %rd19;
	ld.global.f32 	%f4, [%rd20];
$L__BB0_5:
	cvta.to.global.u64 	%rd21, %rd8;
	add.s32 	%r26, %r3, %r2;
	mul.wide.s32 	%rd22, %r26, 4;
	add.s64 	%rd23, %rd21, %rd22;
	st.global.f32 	[%rd23], %f4;
	ret;

}
	// .globl	inputs_gradients
.visible .entry inputs_gradients(
	.param .u64 .ptr .align 1 inputs_gradients_param_0,
	.param .u64 .ptr .align 1 inputs_gradients_param_1,
	.param .u64 .ptr .align 1 inputs_gradients_param_2,
	.param .u64 .ptr .align 1 inputs_gradients_param_3
)
{
	.reg .b32 	%r<25>;
	.reg .b32 	%f<2>;
	.reg .b64 	%rd<21>;

	ld.param.u64 	%rd1, [inputs_gradients_param_0];
	ld.param.u64 	%rd2, [inputs_gradients_param_1];
	ld.param.u64 	%rd3, [inputs_gradients_param_2];
	ld.param.u64 	%rd4, [inputs_gradients_param_3];
	cvta.to.global.u64 	%rd5, %rd4;
	cvta.to.global.u64 	%rd6, %rd2;
	cvta.to.global.u64 	%rd7, %rd1;
	cvta.to.global.u64 	%rd8, %rd3;
	ld.global.u64 	%rd9, [%rd8+16];
	ld.global.u64 	%rd10, [%rd8+24];
	cvt.u32.u64 	%r1, %rd9;
	cvt.u32.u64 	%r2, %rd10;
	mov.u32 	%r3, %tid.x;
	cvt.u64.u32 	%rd11, %r3;
	ld.global.u64 	%rd12, [%rd8+8];
	mov.u32 	%r4, %ctaid.x;
	mov.u32 	%r5, %ctaid.y;
	cvt.u64.u32 	%rd13, %r5;
	mov.u32 	%r6, %ctaid.z;
	mul.lo.s32 	%r7, %r2, %r1;
	cvt.u32.u64 	%r8, %rd11;
	cvt.u32.u64 	%r9, %rd12;
	mul.lo.s32 	%r10, %r9, %r8;
	mul.lo.s32 	%r11, %r10, %r7;
	cvt.u32.u64 	%r12, %rd13;
	mad.lo.s32 	%r13, %r2, %r12, %r11;
	mad.lo.s32 	%r14, %r4, %r7, %r13;
	add.s32 	%r15, %r14, %r6;
	ld.global.u64 	%rd14, [%rd7+16];
	ld.global.u64 	%rd15, [%rd7+24];
	cvt.u32.u64 	%r16, %rd14;
	cvt.u32.u64 	%r17, %rd15;
	ld.global.u64 	%rd16, [%rd7+8];
	mul.lo.s32 	%r18, %r17, %r16;
	cvt.u32.u64 	%r19, %rd16;
	mul.lo.s32 	%r20, %r19, %r8;
	mul.lo.s32 	%r21, %r20, %r18;
	mad.lo.s32 	%r22, %r17, %r12, %r21;
	mad.lo.s32 	%r23, %r4, %r18, %r22;
	add.s32 	%r24, %r23, %r6;
	mul.wide.s32 	%rd17, %r24, 4;
	add.s64 	%rd18, %rd6, %rd17;
	ld.global.f32 	%f1, [%rd18];
	mul.wide.s32 	%rd19, %r15, 4;
	add.s64 	%rd20, %rd5, %rd19;
	st.global.f32 	[%rd20], %f1;
	ret;

}


// ===== COMPILED SASS (sm_100) =====

	.target	sm_100

	.elftype	@"ET_EXEC"


//--------------------- .note.nv.tkinfo           --------------------------
	.section	.note.nv.tkinfo,"",@"SHT_NOTE"
	.sectionflags	@"SHF_NOTE_NV_TKINFO"
	.tkinfo
        /*0018*/ 	.word	0x00000002
        /*0030*/ 	.string	""
        /*0030*/ 	.string	"ptxas"
        /*0030*/ 	.string	"Cuda compilation tools, release 13.0, V13.0.88"
        /*0030*/ 	.string	"Build cuda_13.0.r13.0/compiler.36424714_0"
        /*0030*/ 	.string	"-arch sm_100 -m 64 "



//--------------------- .note.nv.cuinfo           --------------------------
	.section	.note.nv.cuinfo,"",@"SHT_NOTE"
	.sectionflags	@"SHF_NOTE_NV_CUINFO"
        /*0018*/ 	.short	0x0002
        /*001a*/ 	.short	0x0064
        /*001c*/ 	.short	0x0082
	.zero		2


//--------------------- .nv.info                  --------------------------
	.section	.nv.info,"",@"SHT_CUDA_INFO"
	.align	4


	//----- nvinfo : EIATTR_REGCOUNT
	.align		4
        /*0000*/ 	.byte	0x04, 0x2f
        /*0002*/ 	.short	(.L_1 - .L_0)
	.align		4
.L_0:
        /*0004*/ 	.word	index@(activation)
        /*0008*/ 	.word	0x00000010


	//----- nvinfo : EIATTR_FRAME_SIZE
	.align		4
.L_1:
        /*000c*/ 	.byte	0x04, 0x11
        /*000e*/ 	.short	(.L_3 - .L_2)
	.align		4
.L_2:
        /*0010*/ 	.word	index@(activation)
        /*0014*/ 	.word	0x00000000


	//----- nvinfo : EIATTR_REGCOUNT
	.align		4
.L_3:
        /*0018*/ 	.byte	0x04, 0x2f
        /*001a*/ 	.short	(.L_5 - .L_4)
	.align		4
.L_4:
        /*001c*/ 	.word	index@(inputs_gradients)
        /*0020*/ 	.word	0x00000010


	//----- nvinfo : EIATTR_FRAME_SIZE
	.align		4
.L_5:
        /*0024*/ 	.byte	0x04, 0x11
        /*0026*/ 	.short	(.L_7 - .L_6)
	.align		4
.L_6:
        /*0028*/ 	.word	index@(inputs_gradients)
        /*002c*/ 	.word	0x00000000


	//----- nvinfo : EIATTR_MIN_STACK_SIZE
	.align		4
.L_7:
        /*0030*/ 	.byte	0x04, 0x12
        /*0032*/ 	.short	(.L_9 - .L_8)
	.align		4
.L_8:
        /*0034*/ 	.word	index@(inputs_gradients)
        /*0038*/ 	.word	0x00000000


	//----- nvinfo : EIATTR_MIN_STACK_SIZE
	.align		4
.L_9:
        /*003c*/ 	.byte	0x04, 0x12
        /*003e*/ 	.short	(.L_11 - .L_10)
	.align		4
.L_10:
        /*0040*/ 	.word	index@(activation)
        /*0044*/ 	.word	0x00000000
.L_11:


//--------------------- .nv.compat                --------------------------
	.section	.nv.compat,"",@"SHT_CUDA_COMPAT_INFO"
	.align	4
        /*0000*/ 	.byte	0x02, 0x09, 0x00, 0x00, 0x02, 0x02, 0x01, 0x00, 0x02, 0x05, 0x05, 0x00, 0x03, 0x07, 0x01, 0x01
        /*0010*/ 	.byte	0x02, 0x03, 0x00, 0x00, 0x02, 0x06, 0x01, 0x00, 0x04, 0x0b, 0x08, 0x00, 0x09, 0x00, 0x00, 0x00
        /*0020*/ 	.byte	0x00, 0x00, 0x00, 0x00


//--------------------- .nv.info.inputs_gradients --------------------------
	.section	.nv.info.inputs_gradients,"",@"SHT_CUDA_INFO"
	.sectionflags	@""
	.align	4


	//----- nvinfo : EIATTR_CUDA_API_VERSION
	.align		4
        /*0000*/ 	.byte	0x04, 0x37
        /*0002*/ 	.short	(.L_13 - .L_12)
.L_12:
        /*0004*/ 	.word	0x00000082


	//----- nvinfo : EIATTR_KPARAM_INFO
	.align		4
.L_13:
        /*0008*/ 	.byte	0x04, 0x17
        /*000a*/ 	.short	(.L_15 - .L_14)
.L_14:
        /*000c*/ 	.word	0x00000000
        /*0010*/ 	.short	0x0003
        /*0012*/ 	.short	0x0018
        /*0014*/ 	.byte	0x00, 0xf5, 0x21, 0x00


	//----- nvinfo : EIATTR_KPARAM_INFO
	.align		4
.L_15:
        /*0018*/ 	.byte	0x04, 0x17
        /*001a*/ 	.short	(.L_17 - .L_16)
.L_16:
        /*001c*/ 	.word	0x00000000
        /*0020*/ 	.short	0x0002
        /*0022*/ 	.short	0x0010
        /*0024*/ 	.byte	0x00, 0xf5, 0x21, 0x00


	//----- nvinfo : EIATTR_KPARAM_INFO
	.align		4
.L_17:
        /*0028*/ 	.byte	0x04, 0x17
        /*002a*/ 	.short	(.L_19 - .L_18)
.L_18:
        /*002c*/ 	.word	0x00000000
        /*0030*/ 	.short	0x0001
        /*0032*/ 	.short	0x0008
        /*0034*/ 	.byte	0x00, 0xf5, 0x21, 0x00


	//----- nvinfo : EIATTR_KPARAM_INFO
	.align		4
.L_19:
        /*0038*/ 	.byte	0x04, 0x17
        /*003a*/ 	.short	(.L_21 - .L_20)
.L_20:
        /*003c*/ 	.word	0x00000000
        /*0040*/ 	.short	0x0000
        /*0042*/ 	.short	0x0000
        /*0044*/ 	.byte	0x00, 0xf5, 0x21, 0x00


	//----- nvinfo : EIATTR_SPARSE_MMA_MASK
	.align		4
.L_21:
        /*0048*/ 	.byte	0x03, 0x50
        /*004a*/ 	.short	0x0000


	//----- nvinfo : EIATTR_MAXREG_COUNT
	.align		4
        /*004c*/ 	.byte	0x03, 0x1b
        /*004e*/ 	.short	0x00ff


	//----- nvinfo : EIATTR_MERCURY_ISA_VERSION
	.align		4
        /*0050*/ 	.byte	0x03, 0x5f
        /*0052*/ 	.short	0x0101


	//----- nvinfo : EIATTR_VRC_CTA_INIT_COUNT
	.align		4
        /*0054*/ 	.byte	0x02, 0x4a
	.zero		1
	.zero		1


	//----- nvinfo : EIATTR_EXIT_INSTR_OFFSETS
	.align		4
        /*0058*/ 	.byte	0x04, 0x1c
        /*005a*/ 	.short	(.L_23 - .L_22)


	//   ....[0]....
.L_22:
        /*005c*/ 	.word	0x00000200


	//----- nvinfo : EIATTR_CBANK_PARAM_SIZE
	.align		4
.L_23:
        /*0060*/ 	.byte	0x03, 0x19
        /*0062*/ 	.short	0x0020


	//----- nvinfo : EIATTR_PARAM_CBANK
	.align		4
        /*0064*/ 	.byte	0x04, 0x0a
        /*0066*/ 	.short	(.L_25 - .L_24)
	.align		4
.L_24:
        /*0068*/ 	.word	index@(.nv.constant0.inputs_gradients)
        /*006c*/ 	.short	0x0380
        /*006e*/ 	.short	0x0020


	//----- nvinfo : EIATTR_SW_WAR
	.align		4
.L_25:
        /*0070*/ 	.byte	0x04, 0x36
        /*0072*/ 	.short	(.L_27 - .L_26)
.L_26:
        /*0074*/ 	.word	0x00000008
.L_27:


//--------------------- .nv.info.activation       --------------------------
	.section	.nv.info.activation,"",@"SHT_CUDA_INFO"
	.sectionflags	@""
	.align	4


	//----- nvinfo : EIATTR_CUDA_API_VERSION
	.align		4
        /*0000*/ 	.byte	0x04, 0x37
        /*0002*/ 	.short	(.L_29 - .L_28)
.L_28:
        /*0004*/ 	.word	0x00000082


	//----- nvinfo : EIATTR_KPARAM_INFO
	.align		4
.L_29:
        /*0008*/ 	.byte	0x04, 0x17
        /*000a*/ 	.short	(.L_31 - .L_30)
.L_30:
        /*000c*/ 	.word	0x00000000
        /*0010*/ 	.short	0x0004
        /*0012*/ 	.short	0x0020
        /*0014*/ 	.byte	0x00, 0xf0, 0x11, 0x00


	//----- nvinfo : EIATTR_KPARAM_INFO
	.align		4
.L_31:
        /*0018*/ 	.byte	0x04, 0x17
        /*001a*/ 	.short	(.L_33 - .L_32)
.L_32:
        /*001c*/ 	.word	0x00000000
        /*0020*/ 	.short	0x0003
        /*0022*/ 	.short	0x0018
        /*0024*/ 	.byte	0x00, 0xf5, 0x21, 0x00


	//----- nvinfo : EIATTR_KPARAM_INFO
	.align		4
.L_33:
        /*0028*/ 	.byte	0x04, 0x17
        /*002a*/ 	.short	(.L_35 - .L_34)
.L_34:
        /*002c*/ 	.word	0x00000000
        /*0030*/ 	.short	0x0002
        /*0032*/ 	.short	0x0010
        /*0034*/ 	.byte	0x00, 0xf5, 0x21, 0x00


	//----- nvinfo : EIATTR_KPARAM_INFO
	.align		4
.L_35:
        /*0038*/ 	.byte	0x04, 0x17
        /*003a*/ 	.short	(.L_37 - .L_36)
.L_36:
        /*003c*/ 	.word	0x00000000
        /*0040*/ 	.short	0x0001
        /*0042*/ 	.short	0x0008
        /*0044*/ 	.byte	0x00, 0xf5, 0x21, 0x00


	//----- nvinfo : EIATTR_KPARAM_INFO
	.align		4
.L_37:
        /*0048*/ 	.byte	0x04, 0x17
        /*004a*/ 	.short	(.L_39 - .L_38)
.L_38:
        /*004c*/ 	.word	0x00000000
        /*0050*/ 	.short	0x0000
        /*0052*/ 	.short	0x0000
        /*0054*/ 	.byte	0x00, 0xf5, 0x21, 0x00


	//----- nvinfo : EIATTR_SPARSE_MMA_MASK
	.align		4
.L_39:
        /*0058*/ 	.byte	0x03, 0x50
        /*005a*/ 	.short	0x0000


	//----- nvinfo : EIATTR_MAXREG_COUNT
	.align		4
        /*005c*/ 	.byte	0x03, 0x1b
        /*005e*/ 	.short	0x00ff


	//----- nvinfo : EIATTR_MERCURY_ISA_VERSION
	.align		4
        /*0060*/ 	.byte	0x03, 0x5f
        /*0062*/ 	.short	0x0101


	//----- nvinfo : EIATTR_VRC_CTA_INIT_COUNT
	.align		4
        /*0064*/ 	.byte	0x02, 0x4a
	.zero		1
	.zero		1


	//----- nvinfo : EIATTR_EXIT_INSTR_OFFSETS
	.align		4
        /*0068*/ 	.byte	0x04, 0x1c
        /*006a*/ 	.short	(.L_41 - .L_40)


	//   ....[0]....
.L_40:
        /*006c*/ 	.word	0x00000310


	//----- nvinfo : EIATTR_CRS_STACK_SIZE
	.align		4
.L_41:
        /*0070*/ 	.byte	0x04, 0x1e
        /*0072*/ 	.short	(.L_43 - .L_42)
.L_42:
        /*0074*/ 	.word	0x00000000


	//----- nvinfo : EIATTR_CBANK_PARAM_SIZE
	.align		4
.L_43:
        /*0078*/ 	.byte	0x03, 0x19
        /*007a*/ 	.short	0x0024


	//----- nvinfo : EIATTR_PARAM_CBANK
	.align		4
        /*007c*/ 	.byte	0x04, 0x0a
        /*007e*/ 	.short	(.L_45 - .L_44)
	.align		4
.L_44:
        /*0080*/ 	.word	index@(.nv.constant0.activation)
        /*0084*/ 	.short	0x0380
        /*0086*/ 	.short	0x0024


	//----- nvinfo : EIATTR_SW_WAR
	.align		4
.L_45:
        /*0088*/ 	.byte	0x04, 0x36
        /*008a*/ 	.short	(.L_47 - .L_46)
.L_46:
        /*008c*/ 	.word	0x00000008
.L_47:


//--------------------- .nv.callgraph             --------------------------
	.section	.nv.callgraph,"",@"SHT_CUDA_CALLGRAPH"
	.align	4
	.sectionentsize	8
	.align		4
        /*0000*/ 	.word	0x00000000
	.align		4
        /*0004*/ 	.word	0xffffffff
	.align		4
        /*0008*/ 	.word	0x00000000
	.align		4
        /*000c*/ 	.word	0xfffffffe
	.align		4
        /*0010*/ 	.word	0x00000000
	.align		4
        /*0014*/ 	.word	0xfffffffd
	.align		4
        /*0018*/ 	.word	0x00000000
	.align		4
        /*001c*/ 	.word	0xfffffffc


//--------------------- .text.inputs_gradients    --------------------------
	.section	.text.inputs_gradients,"ax",@progbits
	.align	128
        .global         inputs_gradients
        .type           inputs_gradients,@function
        .size           inputs_gradients,(.L_x_4 - inputs_gradients)
        .other          inputs_gradients,@"STO_CUDA_ENTRY STV_DEFAULT"
inputs_gradients:
.text.inputs_gradients:
[----:B------:R-:W-:Y:S08]  /*0000*/  LDC R1, c[0x0][0x37c] ;  /* 0x0000df00ff017b82 */ /* 0x000ff00000000800 */
[----:B------:R-:W0:Y:S01]  /*0010*/  LDC.64 R2, c[0x0][0x380] ;  /* 0x0000e000ff027b82 */ /* 0x000e220000000a00 */
[----:B------:R-:W0:Y:S01]  /*0020*/  LDCU.64 UR4, c[0x0][0x358] ;  /* 0x00006b00ff0477ac */ /* 0x000e220008000a00 */
[----:B------:R-:W1:Y:S06]  /*0030*/  S2R R13, SR_TID.X ;  /* 0x00000000000d7919 */ /* 0x000e6c0000002100 */
[----:B------:R-:W2:Y:S08]  /*0040*/  LDC.64 R4, c[0x0][0x390] ;  /* 0x0000e400ff047b82 */ /* 0x000eb00000000a00 */
[----:B------:R-:W3:Y:S01]  /*0050*/  S2UR UR7, SR_CTAID.Y ;  /* 0x00000000000779c3 */ /* 0x000ee20000002600 */
[----:B0-----:R-:W4:Y:S07]  /*0060*/  LDG.E R10, desc[UR4][R2.64+0x10] ;  /* 0x00001004020a7981 */ /* 0x001f2e000c1e1900 */
[----:B------:R-:W0:Y:S01]  /*0070*/  S2UR UR6, SR_CTAID.X ;  /* 0x00000000000679c3 */ /* 0x000e220000002500 */
[----:B------:R-:W4:Y:S04]  /*0080*/  LDG.E R11, desc[UR4][R2.64+0x18] ;  /* 0x00001804020b7981 */ /* 0x000f28000c1e1900 */
[----:B------:R-:W1:Y:S03]  /*0090*/  LDG.E R12, desc[UR4][R2.64+0x8] ;  /* 0x00000804020c7981 */ /* 0x000e66000c1e1900 */
[----:B------:R-:W5:Y:S01]  /*00a0*/  S2UR UR8, SR_CTAID.Z ;  /* 0x00000000000879c3 */ /* 0x000f620000002700 */
[----:B--2---:R-:W2:Y:S04]  /*00b0*/  LDG.E R0, desc[UR4][R4.64+0x10] ;  /* 0x0000100404007981 */ /* 0x004ea8000c1e1900 */
[----:B------:R5:W2:Y:S03]  /*00c0*/  LDG.E R9, desc[UR4][R4.64+0x18] ;  /* 0x0000180404097981 */ /* 0x000aa6000c1e1900 */
[----:B------:R-:W5:Y:S01]  /*00d0*/  LDC.64 R6, c[0x0][0x388] ;  /* 0x0000e200ff067b82 */ /* 0x000f620000000a00 */
[----:B------:R-:W2:Y:S01]  /*00e0*/  LDG.E R8, desc[UR4][R4.64+0x8] ;  /* 0x0000080404087981 */ /* 0x000ea2000c1e1900 */
[----:B----4-:R-:W-:-:S02]  /*00f0*/  IMAD R10, R10, R11, RZ ;  /* 0x0000000b0a0a7224 */ /* 0x010fc400078e02ff */
[----:B-1----:R-:W-:-:S04]  /*0100*/  IMAD R3, R12, R13, RZ ;  /* 0x0000000d0c037224 */ /* 0x002fc800078e02ff */
[----:B------:R-:W-:-:S04]  /*0110*/  IMAD R2, R10, R3, RZ ;  /* 0x000000030a027224 */ /* 0x000fc800078e02ff */
[----:B---3--:R-:W-:-:S04]  /*0120*/  IMAD R11, R11, UR7, R2 ;  /* 0x000000070b0b7c24 */ /* 0x008fc8000f8e0202 */
[----:B0-----:R-:W-:-:S05]  /*0130*/  IMAD R11, R10, UR6, R11 ;  /* 0x000000060a0b7c24 */ /* 0x001fca000f8e020b */
[----:B-----5:R-:W-:-:S05]  /*0140*/  IADD3 R3, PT, PT, R11, UR8, RZ ;  /* 0x000000080b037c10 */ /* 0x020fca000fffe0ff */
[----:B------:R-:W-:Y:S02]  /*0150*/  IMAD.WIDE R2, R3, 0x4, R6 ;  /* 0x0000000403027825 */ /* 0x000fe400078e0206 */
[----:B------:R-:W0:Y:S04]  /*0160*/  LDC.64 R6, c[0x0][0x398] ;  /* 0x0000e600ff067b82 */ /* 0x000e280000000a00 */
[----:B------:R-:W3:Y:S01]  /*0170*/  LDG.E R3, desc[UR4][R2.64] ;  /* 0x0000000402037981 */ /* 0x000ee2000c1e1900 */
[----:B--2---:R-:W-:Y:S02]  /*0180*/  IMAD R5, R8, R13, RZ ;  /* 0x0000000d08057224 */ /* 0x004fe400078e02ff */
[----:B------:R-:W-:-:S04]  /*0190*/  IMAD R0, R0, R9, RZ ;  /* 0x0000000900007224 */ /* 0x000fc800078e02ff */
[----:B------:R-:W-:-:S04]  /*01a0*/  IMAD R4, R0, R5, RZ ;  /* 0x0000000500047224 */ /* 0x000fc800078e02ff */
[----:B------:R-:W-:-:S04]  /*01b0*/  IMAD R9, R9, UR7, R4 ;  /* 0x0000000709097c24 */ /* 0x000fc8000f8e0204 */
[----:B------:R-:W-:-:S05]  /*01c0*/  IMAD R9, R0, UR6, R9 ;  /* 0x0000000600097c24 */ /* 0x000fca000f8e0209 */
[----:B------:R-:W-:-:S05]  /*01d0*/  IADD3 R5, PT, PT, R9, UR8, RZ ;  /* 0x0000000809057c10 */ /* 0x000fca000fffe0ff */
[----:B0-----:R-:W-:-:S05]  /*01e0*/  IMAD.WIDE R4, R5, 0x4, R6 ;  /* 0x0000000405047825 */ /* 0x001fca00078e0206 */
[----:B---3--:R-:W-:Y:S01]  /*01f0*/  STG.E desc[UR4][R4.64], R3 ;  /* 0x0000000304007986 */ /* 0x008fe2000c101904 */
[----:B------:R-:W-:Y:S05]  /*0200*/  EXIT ;  /* 0x000000000000794d */ /* 0x000fea0003800000 */
.L_x_0:
[----:B------:R-:W-:-:S00]  /*0210*/  BRA `(.L_x_0) ;  /* 0xfffffffc00fc7947 */ /* 0x000fc0000383ffff */
[----:B------:R-:W-:-:S00]  /*0220*/  NOP ;  /* 0x0000000000007918 */ /* 0x000fc00000000000 */
        /* <DEDUP_REMOVED lines=13> */
.L_x_4:


//--------------------- .text.activation          --------------------------
	.section	.text.activation,"ax",@progbits
	.align	128
        .global         activation
        .type           activation,@function
        .size           activation,(.L_x_5 - activation)
        .other          activation,@"STO_CUDA_ENTRY STV_DEFAULT"
activation:
.text.activation:
[----:B------:R-:W-:Y:S08]  /*0000*/  LDC R1, c[0x0][0x37c] ;  /* 0x0000df00ff017b82 */ /* 0x000ff00000000800 */
[----:B------:R-:W0:Y:S01]  /*0010*/  LDC.64 R2, c[0x0][0x380] ;  /* 0x0000e000ff027b82 */ /* 0x000e220000000a00 */
[----:B------:R-:W0:Y:S07]  /*0020*/  LDCU.64 UR4, c[0x0][0x358] ;  /* 0x00006b00ff0477ac */ /* 0x000e2e0008000a00 */
[----:B------:R-:W1:Y:S01]  /*0030*/  LDC.64 R6, c[0x0][0x390] ;  /* 0x0000e400ff067b82 */ /* 0x000e620000000a00 */
[----:B0-----:R-:W2:Y:S04]  /*0040*/  LDG.E.64 R4, desc[UR4][R2.64] ;  /* 0x0000000402047981 */ /* 0x001ea8000c1e1b00 */
[----:B-1----:R-:W3:Y:S04]  /*0050*/  LDG.E R0, desc[UR4][R6.64+0x10] ;  /* 0x0000100406007981 */ /* 0x002ee8000c1e1900 */
[----:B------:R-:W3:Y:S04]  /*0060*/  LDG.E R9, desc[UR4][R6.64+0x18] ;  /* 0x0000180406097981 */ /* 0x000ee8000c1e1900 */
[----:B------:R-:W4:Y:S01]  /*0070*/  LDG.E R8, desc[UR4][R6.64+0x8] ;  /* 0x0000080406087981 */ /* 0x000f22000c1e1900 */
[----:B------:R-:W2:Y:S01]  /*0080*/  S2R R13, SR_TID.X ;  /* 0x00000000000d7919 */ /* 0x000ea20000002100 */
[----:B------:R-:W0:Y:S01]  /*0090*/  S2UR UR7, SR_CTAID.Y ;  /* 0x00000000000779c3 */ /* 0x000e220000002600 */
[----:B------:R-:W1:Y:S07]  /*00a0*/  LDCU UR9, c[0x0][0x3a0] ;  /* 0x00007400ff0977ac */ /* 0x000e6e0008000800 */
[----:B------:R-:W5:Y:S01]  /*00b0*/  S2UR UR6, SR_CTAID.X ;  /* 0x00000000000679c3 */ /* 0x000f620000002500 */
[----:B------:R-:W-:Y:S07]  /*00c0*/  BSSY.RECONVERGENT B0, `(.L_x_1) ;  /* 0x0000020000007945 */ /* 0x000fee0003800200 */
[----:B------:R-:W0:Y:S01]  /*00d0*/  S2UR UR8, SR_CTAID.Z ;  /* 0x00000000000879c3 */ /* 0x000e220000002700 */
[----:B--2---:R-:W-:-:S04]  /*00e0*/  ISETP.GT.U32.AND P0, PT, R4, R13, PT ;  /* 0x0000000d0400720c */ /* 0x004fc80003f04070 */
[----:B------:R-:W-:Y:S01]  /*00f0*/  ISETP.GT.AND.EX P0, PT, R5, RZ, PT, P0 ;  /* 0x000000ff0500720c */ /* 0x000fe20003f04300 */
[----:B---3--:R-:W-:Y:S02]  /*0100*/  IMAD R0, R0, R9, RZ ;  /* 0x0000000900007224 */ /* 0x008fe400078e02ff */
[----:B----4-:R-:W-:-:S04]  /*0110*/  IMAD R11, R8, R13, RZ ;  /* 0x0000000d080b7224 */ /* 0x010fc800078e02ff */
[----:B------:R-:W-:-:S04]  /*0120*/  IMAD R4, R0, R11, RZ ;  /* 0x0000000b00047224 */ /* 0x000fc800078e02ff */
[----:B0-----:R-:W-:-:S04]  /*0130*/  IMAD R9, R9, UR7, R4 ;  /* 0x0000000709097c24 */ /* 0x001fc8000f8e0204 */
[----:B-----5:R-:W-:Y:S01]  /*0140*/  IMAD R0, R0, UR6, R9 ;  /* 0x0000000600007c24 */ /* 0x020fe2000f8e0209 */
[----:B-1----:R-:W-:Y:S01]  /*0150*/  MOV R9, UR9 ;  /* 0x0000000900097c02 */ /* 0x002fe20008000f00 */
[----:B------:R-:W-:Y:S06]  /*0160*/  @!P0 BRA `(.L_x_2) ;  /* 0x0000000000548947 */ /* 0x000fec0003800000 */
[----:B------:R-:W2:Y:S02]  /*0170*/  LDG.E.64 R4, desc[UR4][R2.64+0x8] ;  /* 0x0000080402047981 */ /* 0x000ea4000c1e1b00 */
[----:B--2---:R-:W-:-:S04]  /*0180*/  ISETP.GT.U32.AND P0, PT, R4, UR6, PT ;  /* 0x0000000604007c0c */ /* 0x004fc8000bf04070 */
[----:B------:R-:W-:-:S13]  /*0190*/  ISETP.GT.AND.EX P0, PT, R5, RZ, PT, P0 ;  /* 0x000000ff0500720c */ /* 0x000fda0003f04300 */
[----:B------:R-:W-:Y:S05]  /*01a0*/  @!P0 BRA `(.L_x_2) ;  /* 0x0000000000448947 */ /* 0x000fea0003800000 */
        /* <DEDUP_REMOVED lines=8> */
[----:B------:R-:W0:Y:S01]  /*0230*/  LDC.64 R8, c[0x0][0x388] ;  /* 0x0000e200ff087b82 */ /* 0x000e220000000a00 */
[----:B------:R-:W-:Y:S02]  /*0240*/  IMAD R5, R4, R13, RZ ;  /* 0x0000000d04057224 */ /* 0x000fe400078e02ff */
[----:B------:R-:W-:-:S04]  /*0250*/  IMAD R6, R6, R2, RZ ;  /* 0x0000000206067224 */ /* 0x000fc800078e02ff */
[----:B------:R-:W-:-:S04]  /*0260*/  IMAD R5, R6, R5, RZ ;  /* 0x0000000506057224 */ /* 0x000fc800078e02ff */
[----:B------:R-:W-:-:S04]  /*0270*/  IMAD R5, R2, UR7, R5 ;  /* 0x0000000702057c24 */ /* 0x000fc8000f8e0205 */
[----:B------:R-:W-:-:S05]  /*0280*/  IMAD R5, R6, UR6, R5 ;  /* 0x0000000606057c24 */ /* 0x000fca000f8e0205 */
[----:B------:R-:W-:-:S05]  /*0290*/  IADD3 R3, PT, PT, R5, UR8, RZ ;  /* 0x0000000805037c10 */ /* 0x000fca000fffe0ff */
[----:B0-----:R-:W-:-:S05]  /*02a0*/  IMAD.WIDE R2, R3, 0x4, R8 ;  /* 0x0000000403027825 */ /* 0x001fca00078e0208 */
[----:B------:R0:W5:Y:S02]  /*02b0*/  LDG.E R9, desc[UR4][R2.64] ;  /* 0x0000000402097981 */ /* 0x000164000c1e1900 */
.L_x_2:
[----:B------:R-:W-:Y:S05]  /*02c0*/  BSYNC.RECONVERGENT B0 ;  /* 0x0000000000007941 */ /* 0x000fea0003800200 */
.L_x_1:
[----:B0-----:R-:W0:Y:S01]  /*02d0*/  LDC.64 R2, c[0x0][0x398] ;  /* 0x0000e600ff027b82 */ /* 0x001e220000000a00 */
[----:B------:R-:W-:-:S05]  /*02e0*/  IADD3 R5, PT, PT, R0, UR8, RZ ;  /* 0x0000000800057c10 */ /* 0x000fca000fffe0ff */
[----:B0-----:R-:W-:-:S05]  /*02f0*/  IMAD.WIDE R2, R5, 0x4, R2 ;  /* 0x0000000405027825 */ /* 0x001fca00078e0202 */
[----:B-----5:R-:W-:Y:S01]  /*0300*/  STG.E desc[UR4][R2.64], R9 ;  /* 0x0000000902007986 */ /* 0x020fe2000c101904 */
[----:B------:R-:W-:Y:S05]  /*0310*/  EXIT ;  /* 0x000000000000794d */ /* 0x000fea0003800000 */
.L_x_3:
        /* <DEDUP_REMOVED lines=14> */
.L_x_5:


//--------------------- .nv.shared.reserved.0     --------------------------
	.section	.nv.shared.reserved.0,"aw",@nobits
	.weak		__nv_reservedSMEM_offset_0_alias
	.size		__nv_reservedSMEM_offset_0_alias, 0, 64
	.other		__nv_reservedSMEM_offset_0_alias,@"STO_CUDA_RESERVED_SHARED STV_DEFAULT"
__nv_reservedSMEM_offset_0_alias:
	.zero		0
	.zero		64


//--------------------- .nv.constant0.inputs_gradients --------------------------
	.section	.nv.constant0.inputs_gradients,"a",@progbits
	.sectionflags	@""
	.align	4
.nv.constant0.inputs_gradients:
	.zero		928


//--------------------- .nv.constant0.activation  --------------------------
	.section	.nv.constant0.activation,"a",@progbits
	.sectionflags	@""
	.align	4
.nv.constant0.activation:
	.zero		932


//--------------------- SYMBOLS --------------------------

	.type		.nv.reservedSmem.offset0,@object
	.size		.nv.reservedSmem.offset0,0x4
